	.headerflags	@"EF_CUDA_TEXMODE_UNIFIED EF_CUDA_64BIT_ADDRESS EF_CUDA_ACCELERATORS EF_CUDA_SM90 EF_CUDA_VIRTUAL_SM(EF_CUDA_SM90)"
	.elftype	@"ET_EXEC"


//--------------------- .nv.info                  --------------------------
	.section	.nv.info,"",@"SHT_CUDA_INFO"
	.align	4


	//----- nvinfo : EIATTR_REGCOUNT
	.align		4
        /*0000*/ 	.byte	0x04, 0x2f
        /*0002*/ 	.short	(.L_1 - .L_0)
	.align		4
.L_0:
        /*0004*/ 	.word	index@(triton_poi_fused__prelu_kernel_convolution_7)
        /*0008*/ 	.word	0x0000001b


	//----- nvinfo : EIATTR_MIN_STACK_SIZE
	.align		4
.L_1:
        /*000c*/ 	.byte	0x04, 0x12
        /*000e*/ 	.short	(.L_3 - .L_2)
	.align		4
.L_2:
        /*0010*/ 	.word	index@(triton_poi_fused__prelu_kernel_convolution_7)
        /*0014*/ 	.word	0x00000000


	//----- nvinfo : EIATTR_FRAME_SIZE
	.align		4
.L_3:
        /*0018*/ 	.byte	0x04, 0x11
        /*001a*/ 	.short	(.L_5 - .L_4)
	.align		4
.L_4:
        /*001c*/ 	.word	index@(triton_poi_fused__prelu_kernel_convolution_7)
        /*0020*/ 	.word	0x00000000


	//----- nvinfo : EIATTR_MIN_STACK_SIZE
	.align		4
.L_5:
        /*0024*/ 	.byte	0x04, 0x12
        /*0026*/ 	.short	(.L_7 - .L_6)
	.align		4
.L_6:
        /*0028*/ 	.word	index@(triton_poi_fused__prelu_kernel_convolution_7)
        /*002c*/ 	.word	0x00000000
.L_7:


//--------------------- .nv.info.triton_poi_fused__prelu_kernel_convolution_7 --------------------------
	.section	.nv.info.triton_poi_fused__prelu_kernel_convolution_7,"",@"SHT_CUDA_INFO"
	.sectionflags	@""
	.align	4


	//----- nvinfo : EIATTR_CUDA_API_VERSION
	.align		4
        /*0000*/ 	.byte	0x04, 0x37
        /*0002*/ 	.short	(.L_9 - .L_8)
.L_8:
        /*0004*/ 	.word	0x0000007c


	//----- nvinfo : EIATTR_KPARAM_INFO
	.align		4
.L_9:
        /*0008*/ 	.byte	0x04, 0x17
        /*000a*/ 	.short	(.L_11 - .L_10)
.L_10:
        /*000c*/ 	.word	0x00000000
        /*0010*/ 	.short	0x0004
        /*0012*/ 	.short	0x0020
        /*0014*/ 	.byte	0x00, 0xf0, 0x11, 0x00


	//----- nvinfo : EIATTR_KPARAM_INFO
	.align		4
.L_11:
        /*0018*/ 	.byte	0x04, 0x17
        /*001a*/ 	.short	(.L_13 - .L_12)
.L_12:
        /*001c*/ 	.word	0x00000000
        /*0020*/ 	.short	0x0003
        /*0022*/ 	.short	0x0018
        /*0024*/ 	.byte	0x00, 0xf4, 0x21, 0x00


	//----- nvinfo : EIATTR_KPARAM_INFO
	.align		4
.L_13:
        /*0028*/ 	.byte	0x04, 0x17
        /*002a*/ 	.short	(.L_15 - .L_14)
.L_14:
        /*002c*/ 	.word	0x00000000
        /*0030*/ 	.short	0x0002
        /*0032*/ 	.short	0x0010
        /*0034*/ 	.byte	0x00, 0xf4, 0x21, 0x00


	//----- nvinfo : EIATTR_KPARAM_INFO
	.align		4
.L_15:
        /*0038*/ 	.byte	0x04, 0x17
        /*003a*/ 	.short	(.L_17 - .L_16)
.L_16:
        /*003c*/ 	.word	0x00000000
        /*0040*/ 	.short	0x0001
        /*0042*/ 	.short	0x0008
        /*0044*/ 	.byte	0x00, 0xf4, 0x21, 0x00


	//----- nvinfo : EIATTR_KPARAM_INFO
	.align		4
.L_17:
        /*0048*/ 	.byte	0x04, 0x17
        /*004a*/ 	.short	(.L_19 - .L_18)
.L_18:
        /*004c*/ 	.word	0x00000000
        /*0050*/ 	.short	0x0000
        /*0052*/ 	.short	0x0000
        /*0054*/ 	.byte	0x00, 0xf4, 0x21, 0x00


	//----- nvinfo : EIATTR_SPARSE_MMA_MASK
	.align		4
.L_19:
        /*0058*/ 	.byte	0x03, 0x50
        /*005a*/ 	.short	0x0000


	//----- nvinfo : EIATTR_MAXREG_COUNT
	.align		4
        /*005c*/ 	.byte	0x03, 0x1b
        /*005e*/ 	.short	0x00ff


	//----- nvinfo : EIATTR_EXIT_INSTR_OFFSETS
	.align		4
        /*0060*/ 	.byte	0x04, 0x1c
        /*0062*/ 	.short	(.L_21 - .L_20)


	//   ....[0]....
.L_20:
        /*0064*/ 	.word	0x000003b0


	//----- nvinfo : EIATTR_REQNTID
	.align		4
.L_21:
        /*0068*/ 	.byte	0x04, 0x10
        /*006a*/ 	.short	(.L_23 - .L_22)
.L_22:
        /*006c*/ 	.word	0x00000080
        /*0070*/ 	.word	0x00000001
        /*0074*/ 	.word	0x00000001


	//----- nvinfo : EIATTR_CBANK_PARAM_SIZE
	.align		4
.L_23:
        /*0078*/ 	.byte	0x03, 0x19
        /*007a*/ 	.short	0x0024


	//----- nvinfo : EIATTR_PARAM_CBANK
	.align		4
        /*007c*/ 	.byte	0x04, 0x0a
        /*007e*/ 	.short	(.L_25 - .L_24)
	.align		4
.L_24:
        /*0080*/ 	.word	index@(.nv.constant0.triton_poi_fused__prelu_kernel_convolution_7)
        /*0084*/ 	.short	0x0210
        /*0086*/ 	.short	0x0024


	//----- nvinfo : EIATTR_SW_WAR
	.align		4
.L_25:
        /*0088*/ 	.byte	0x04, 0x36
        /*008a*/ 	.short	(.L_27 - .L_26)
.L_26:
        /*008c*/ 	.word	0x00000008
.L_27:


//--------------------- .nv.callgraph             --------------------------
	.section	.nv.callgraph,"",@"SHT_CUDA_CALLGRAPH"
	.align	4
	.sectionentsize	8
	.align		4
        /*0000*/ 	.word	0x00000000
	.align		4
        /*0004*/ 	.word	0xffffffff
	.align		4
        /*0008*/ 	.word	0x00000000
	.align		4
        /*000c*/ 	.word	0xfffffffe
	.align		4
        /*0010*/ 	.word	0x00000000
	.align		4
        /*0014*/ 	.word	0xfffffffd
	.align		4
        /*0018*/ 	.word	0x00000000
	.align		4
        /*001c*/ 	.word	0xfffffffc


//--------------------- .text.triton_poi_fused__prelu_kernel_convolution_7 --------------------------
	.section	.text.triton_poi_fused__prelu_kernel_convolution_7,"ax",@progbits
	.align	128
        .global         triton_poi_fused__prelu_kernel_convolution_7
        .type           triton_poi_fused__prelu_kernel_convolution_7,@function
        .size           triton_poi_fused__prelu_kernel_convolution_7,(.L_x_1 - triton_poi_fused__prelu_kernel_convolution_7)
        .other          triton_poi_fused__prelu_kernel_convolution_7,@"STO_CUDA_ENTRY STV_DEFAULT"
triton_poi_fused__prelu_kernel_convolution_7:
.text.triton_poi_fused__prelu_kernel_convolution_7:
[----:B------:R-:W-:Y:S01]  /*0000*/  LDC R1, c[0x0][0x28] ;  /* 0x00000a00ff017b82 */ /* 0x000fe20000000800 */
[----:B------:R-:W1:Y:S07]  /*0010*/  S2R R0, SR_TID.X ;  /* 0x0000000000007919 */ /* 0x000e6e0000002100 */
[----:B------:R-:W2:Y:S01]  /*0020*/  LDC.64 R8, c[0x0][0x218] ;  /* 0x00008600ff087b82 */ /* 0x000ea20000000a00 */
[----:B------:R-:W-:Y:S01]  /*0030*/  ULDC.64 UR4, c[0x0][0x208] ;  /* 0x0000820000047ab9 */ /* 0x000fe20000000a00 */
[----:B------:R-:W3:Y:S06]  /*0040*/  S2R R19, SR_CTAID.X ;  /* 0x0000000000137919 */ /* 0x000eec0000002500 */
[----:B------:R-:W4:Y:S08]  /*0050*/  LDC.64 R2, c[0x0][0x210] ;  /* 0x00008400ff027b82 */ /* 0x000f300000000a00 */
[----:B------:R-:W5:Y:S08]  /*0060*/  LDC.64 R20, c[0x0][0x220] ;  /* 0x00008800ff147b82 */ /* 0x000f700000000a00 */
[----:B------:R-:W2:Y:S01]  /*0070*/  LDC.64 R16, c[0x0][0x228] ;  /* 0x00008a00ff107b82 */ /* 0x000ea20000000a00 */
[----:B-1----:R-:W-:Y:S01]  /*0080*/  IMAD.SHL.U32 R0, R0, 0x4, RZ ;  /* 0x0000000400007824 */ /* 0x002fe200078e00ff */
[----:B---3--:R-:W-:-:S04]  /*0090*/  SHF.R.S32.HI R4, RZ, 0x15, R19 ;  /* 0x00000015ff047819 */ /* 0x008fc80000011413 */
[----:B------:R-:W-:Y:S01]  /*00a0*/  LOP3.LUT R0, R0, 0x1fc, RZ, 0xc0, !PT ;  /* 0x000001fc00007812 */ /* 0x000fe200078ec0ff */
[----:B-----5:R-:W3:Y:S03]  /*00b0*/  LDG.E R20, desc[UR4][R20.64] ;  /* 0x0000000414147981 */ /* 0x020ee6000c1e1900 */
[----:B------:R-:W-:Y:S02]  /*00c0*/  LEA R19, R19, R0, 0xa ;  /* 0x0000000013137211 */ /* 0x000fe400078e50ff */
[----:B------:R-:W-:-:S03]  /*00d0*/  SGXT R0, R4, 0x1 ;  /* 0x000000010400781a */ /* 0x000fc60000000200 */
[----:B----4-:R-:W-:Y:S01]  /*00e0*/  IMAD.WIDE R2, R19, 0x4, R2 ;  /* 0x0000000413027825 */ /* 0x010fe200078e0202 */
[----:B------:R-:W-:-:S04]  /*00f0*/  LEA.HI R0, R0, R19, RZ, 0x5 ;  /* 0x0000001300007211 */ /* 0x000fc800078f28ff */
[----:B------:R-:W-:Y:S01]  /*0100*/  LOP3.LUT R0, R0, 0xffffffe0, RZ, 0xc0, !PT ;  /* 0xffffffe000007812 */ /* 0x000fe200078ec0ff */
[----:B------:R-:W4:Y:S04]  /*0110*/  LDG.E.128 R12, desc[UR4][R2.64] ;  /* 0x00000004020c7981 */ /* 0x000f28000c1e1d00 */
[----:B------:R-:W-:-:S04]  /*0120*/  IMAD.IADD R5, R19, 0x1, -R0 ;  /* 0x0000000113057824 */ /* 0x000fc800078e0a00 */
[----:B--2---:R-:W-:Y:S02]  /*0130*/  IMAD.WIDE R8, R5, 0x4, R8 ;  /* 0x0000000405087825 */ /* 0x004fe400078e0208 */
[----:B------:R-:W2:Y:S04]  /*0140*/  LDG.E.128 R4, desc[UR4][R2.64+0x800] ;  /* 0x0008000402047981 */ /* 0x000ea8000c1e1d00 */
[----:B------:R-:W4:Y:S01]  /*0150*/  LDG.E.EL.128 R8, desc[UR4][R8.64] ;  /* 0x0000000408087981 */ /* 0x000f22000c2e1d00 */
[----:B0-----:R-:W-:Y:S01]  /*0160*/  IMAD.WIDE R16, R19, 0x4, R16 ;  /* 0x0000000413107825 */ /* 0x001fe200078e0210 */
[----:B----4-:R-:W-:-:S03]  /*0170*/  FSETP.GT.AND P6, PT, R12, -R8, PT ;  /* 0x800000080c00720b */ /* 0x010fc60003fc4000 */
[--C-:B------:R-:W-:Y:S01]  /*0180*/  FADD R12, R12, R8.reuse ;  /* 0x000000080c0c7221 */ /* 0x100fe20000000000 */
[CC--:B--2---:R-:W-:Y:S01]  /*0190*/  FSETP.GT.AND P1, PT, R5.reuse, -R9.reuse, PT ;  /* 0x800000090500720b */ /* 0x0c4fe20003f24000 */
[--C-:B------:R-:W-:Y:S01]  /*01a0*/  FADD R5, R5, R9.reuse ;  /* 0x0000000905057221 */ /* 0x100fe20000000000 */
[C---:B------:R-:W-:Y:S01]  /*01b0*/  FSETP.GT.AND P2, PT, R13.reuse, -R9, PT ;  /* 0x800000090d00720b */ /* 0x040fe20003f44000 */
[----:B------:R-:W-:Y:S01]  /*01c0*/  FADD R13, R13, R9 ;  /* 0x000000090d0d7221 */ /* 0x000fe20000000000 */
[----:B---3--:R-:W-:Y:S01]  /*01d0*/  FMUL R9, R20, R12 ;  /* 0x0000000c14097220 */ /* 0x008fe20000400000 */
[C---:B------:R-:W-:Y:S01]  /*01e0*/  FSETP.GT.AND P0, PT, R4.reuse, -R8, PT ;  /* 0x800000080400720b */ /* 0x040fe20003f04000 */
[----:B------:R-:W-:Y:S01]  /*01f0*/  FADD R4, R4, R8 ;  /* 0x0000000804047221 */ /* 0x000fe20000000000 */
[CC--:B------:R-:W-:Y:S01]  /*0200*/  FSETP.GT.AND P3, PT, R6.reuse, -R10.reuse, PT ;  /* 0x8000000a0600720b */ /* 0x0c0fe20003f64000 */
[--C-:B------:R-:W-:Y:S01]  /*0210*/  FADD R6, R6, R10.reuse ;  /* 0x0000000a06067221 */ /* 0x100fe20000000000 */
[C---:B------:R-:W-:Y:S01]  /*0220*/  FSETP.GT.AND P4, PT, R14.reuse, -R10, PT ;  /* 0x8000000a0e00720b */ /* 0x040fe20003f84000 */
[----:B------:R-:W-:Y:S01]  /*0230*/  FADD R14, R14, R10 ;  /* 0x0000000a0e0e7221 */ /* 0x000fe20000000000 */
[----:B------:R-:W-:-:S02]  /*0240*/  FSEL R8, R12, R9, P6 ;  /* 0x000000090c087208 */ /* 0x000fc40003000000 */
[CC--:B------:R-:W-:Y:S01]  /*0250*/  FSETP.GT.AND P5, PT, R7.reuse, -R11.reuse, PT ;  /* 0x8000000b0700720b */ /* 0x0c0fe20003fa4000 */
[--C-:B------:R-:W-:Y:S01]  /*0260*/  FADD R7, R7, R11.reuse ;  /* 0x0000000b07077221 */ /* 0x100fe20000000000 */
[C---:B------:R-:W-:Y:S01]  /*0270*/  FSETP.GT.AND P6, PT, R15.reuse, -R11, PT ;  /* 0x8000000b0f00720b */ /* 0x040fe20003fc4000 */
[----:B------:R-:W-:Y:S01]  /*0280*/  FADD R15, R15, R11 ;  /* 0x0000000b0f0f7221 */ /* 0x000fe20000000000 */
[C---:B------:R-:W-:Y:S01]  /*0290*/  FMUL R22, R20.reuse, R5 ;  /* 0x0000000514167220 */ /* 0x040fe20000400000 */
[C---:B------:R-:W-:Y:S01]  /*02a0*/  FMUL R11, R20.reuse, R14 ;  /* 0x0000000e140b7220 */ /* 0x040fe20000400000 */
[C---:B------:R-:W-:Y:S01]  /*02b0*/  FMUL R23, R20.reuse, R6 ;  /* 0x0000000614177220 */ /* 0x040fe20000400000 */
[C---:B------:R-:W-:Y:S01]  /*02c0*/  FMUL R0, R20.reuse, R13 ;  /* 0x0000000d14007220 */ /* 0x040fe20000400000 */
[C---:B------:R-:W-:Y:S01]  /*02d0*/  FMUL R18, R20.reuse, R15 ;  /* 0x0000000f14127220 */ /* 0x040fe20000400000 */
[C---:B------:R-:W-:Y:S01]  /*02e0*/  FMUL R19, R20.reuse, R4 ;  /* 0x0000000414137220 */ /* 0x040fe20000400000 */
[----:B------:R-:W-:Y:S01]  /*02f0*/  FMUL R24, R20, R7 ;  /* 0x0000000714187220 */ /* 0x000fe20000400000 */
[----:B------:R-:W-:-:S02]  /*0300*/  FSEL R21, R5, R22, P1 ;  /* 0x0000001605157208 */ /* 0x000fc40000800000 */
[----:B------:R-:W-:Y:S02]  /*0310*/  FSEL R10, R14, R11, P4 ;  /* 0x0000000b0e0a7208 */ /* 0x000fe40002000000 */
[----:B------:R-:W-:Y:S02]  /*0320*/  FSEL R22, R6, R23, P3 ;  /* 0x0000001706167208 */ /* 0x000fe40001800000 */
[----:B------:R-:W-:Y:S02]  /*0330*/  FSEL R9, R13, R0, P2 ;  /* 0x000000000d097208 */ /* 0x000fe40001000000 */
[----:B------:R-:W-:Y:S02]  /*0340*/  FSEL R11, R15, R18, P6 ;  /* 0x000000120f0b7208 */ /* 0x000fe40003000000 */
[----:B------:R-:W-:Y:S02]  /*0350*/  FSEL R20, R4, R19, P0 ;  /* 0x0000001304147208 */ /* 0x000fe40000000000 */
[----:B------:R-:W-:Y:S01]  /*0360*/  FSEL R23, R7, R24, P5 ;  /* 0x0000001807177208 */ /* 0x000fe20002800000 */
[----:B------:R-:W-:Y:S04]  /*0370*/  STG.E.128 desc[UR4][R2.64], R12 ;  /* 0x0000000c02007986 */ /* 0x000fe8000c101d04 */
[----:B------:R-:W-:Y:S04]  /*0380*/  STG.E.128 desc[UR4][R2.64+0x800], R4 ;  /* 0x0008000402007986 */ /* 0x000fe8000c101d04 */
[----:B------:R-:W-:Y:S04]  /*0390*/  STG.E.128 desc[UR4][R16.64], R8 ;  /* 0x0000000810007986 */ /* 0x000fe8000c101d04 */
[----:B------:R-:W-:Y:S01]  /*03a0*/  STG.E.128 desc[UR4][R16.64+0x800], R20 ;  /* 0x0008001410007986 */ /* 0x000fe2000c101d04 */
[----:B------:R-:W-:Y:S05]  /*03b0*/  EXIT ;  /* 0x000000000000794d */ /* 0x000fea0003800000 */
.L_x_0:
[----:B------:R-:W-:-:S00]  /*03c0*/  BRA `(.L_x_0) ;  /* 0xfffffffc00fc7947 */ /* 0x000fc0000383ffff */
[----:B------:R-:W-:-:S00]  /*03d0*/  NOP ;  /* 0x0000000000007918 */ /* 0x000fc00000000000 */
        /* <DEDUP_REMOVED lines=10> */
.L_x_1:


//--------------------- .nv.constant0.triton_poi_fused__prelu_kernel_convolution_7 --------------------------
	.section	.nv.constant0.triton_poi_fused__prelu_kernel_convolution_7,"a",@progbits
	.sectionflags	@""
	.align	4
.nv.constant0.triton_poi_fused__prelu_kernel_convolution_7:
	.zero		564
